//
// Generated by NVIDIA NVVM Compiler
//
// Compiler Build ID: CL-36424714
// Cuda compilation tools, release 13.0, V13.0.88
// Based on NVVM 20.0.0
//

.version 9.0
.target sm_100
.address_size 64

	// .globl	_Z7RMSNormPfj
// _ZZ7RMSNormPfjE6s_data has been demoted

.visible .entry _Z7RMSNormPfj(
	.param .u64 .ptr .align 1 _Z7RMSNormPfj_param_0,
	.param .u32 _Z7RMSNormPfj_param_1
)
{
	.reg .pred 	%p<12>;
	.reg .b32 	%r<26>;
	.reg .b32 	%f<25>;
	.reg .b64 	%rd<5>;
	// demoted variable
	.shared .align 4 .b8 _ZZ7RMSNormPfjE6s_data[2048];
	ld.param.u64 	%rd2, [_Z7RMSNormPfj_param_0];
	ld.param.u32 	%r7, [_Z7RMSNormPfj_param_1];
	mov.u32 	%r1, %tid.x;
	mov.u32 	%r25, %ntid.x;
	mov.u32 	%r8, %ctaid.x;
	mul.lo.s32 	%r9, %r8, %r25;
	shl.b32 	%r10, %r9, 1;
	add.s32 	%r3, %r10, %r1;
	setp.ge.u32 	%p1, %r3, %r7;
	@%p1 bra 	$L__BB0_9;
	cvta.to.global.u64 	%rd3, %rd2;
	mul.wide.s32 	%rd4, %r3, 4;
	add.s64 	%rd1, %rd3, %rd4;
	ld.global.f32 	%f1, [%rd1];
	fma.rn.f32 	%f4, %f1, %f1, 0f00000000;
	ld.global.f32 	%f2, [%rd1+2048];
	fma.rn.f32 	%f5, %f2, %f2, 0f00000000;
	add.f32 	%f6, %f5, %f4;
	shl.b32 	%r11, %r1, 2;
	mov.u32 	%r12, _ZZ7RMSNormPfjE6s_data;
	add.s32 	%r4, %r12, %r11;
	st.shared.f32 	[%r4], %f6;
	bar.sync 	0;
	setp.lt.u32 	%p2, %r25, 64;
	@%p2 bra 	$L__BB0_5;
$L__BB0_2:
	shr.u32 	%r6, %r25, 1;
	setp.ge.u32 	%p3, %r1, %r6;
	@%p3 bra 	$L__BB0_4;
	shl.b32 	%r13, %r6, 2;
	add.s32 	%r14, %r4, %r13;
	ld.shared.f32 	%f7, [%r14];
	ld.shared.f32 	%f8, [%r4];
	add.f32 	%f9, %f7, %f8;
	st.shared.f32 	[%r4], %f9;
$L__BB0_4:
	bar.sync 	0;
	setp.gt.u32 	%p4, %r25, 127;
	mov.u32 	%r25, %r6;
	@%p4 bra 	$L__BB0_2;
$L__BB0_5:
	setp.gt.u32 	%p5, %r1, 31;
	@%p5 bra 	$L__BB0_8;
	ld.shared.f32 	%f10, [%r4];
	mov.b32 	%r15, %f10;
	shfl.sync.down.b32	%r16|%p6, %r15, 16, 31, -1;
	mov.b32 	%f11, %r16;
	add.f32 	%f12, %f10, %f11;
	mov.b32 	%r17, %f12;
	shfl.sync.down.b32	%r18|%p7, %r17, 8, 31, -1;
	mov.b32 	%f13, %r18;
	add.f32 	%f14, %f12, %f13;
	mov.b32 	%r19, %f14;
	shfl.sync.down.b32	%r20|%p8, %r19, 4, 31, -1;
	mov.b32 	%f15, %r20;
	add.f32 	%f16, %f14, %f15;
	mov.b32 	%r21, %f16;
	shfl.sync.down.b32	%r22|%p9, %r21, 2, 31, -1;
	mov.b32 	%f17, %r22;
	add.f32 	%f18, %f16, %f17;
	mov.b32 	%r23, %f18;
	shfl.sync.down.b32	%r24|%p10, %r23, 1, 31, -1;
	mov.b32 	%f19, %r24;
	add.f32 	%f3, %f18, %f19;
	setp.ne.s32 	%p11, %r1, 0;
	@%p11 bra 	$L__BB0_8;
	mul.f32 	%f20, %f3, 0f3A800000;
	sqrt.rn.f32 	%f21, %f20;
	st.shared.f32 	[_ZZ7RMSNormPfjE6s_data], %f21;
$L__BB0_8:
	bar.sync 	0;
	ld.shared.f32 	%f22, [_ZZ7RMSNormPfjE6s_data];
	div.rn.f32 	%f23, %f1, %f22;
	st.global.f32 	[%rd1], %f23;
	div.rn.f32 	%f24, %f2, %f22;
	st.global.f32 	[%rd1+2048], %f24;
$L__BB0_9:
	ret;

}


// ===== COMPILED SASS (sm_100) =====

	.target	sm_100

	.elftype	@"ET_EXEC"


//--------------------- .note.nv.tkinfo           --------------------------
	.section	.note.nv.tkinfo,"",@"SHT_NOTE"
	.sectionflags	@"SHF_NOTE_NV_TKINFO"
	.tkinfo
        /*0018*/ 	.word	0x00000002
        /*0030*/ 	.string	""
        /*0030*/ 	.string	"ptxas"
        /*0030*/ 	.string	"Cuda compilation tools, release 13.0, V13.0.88"
        /*0030*/ 	.string	"Build cuda_13.0.r13.0/compiler.36424714_0"
        /*0030*/ 	.string	"-arch sm_100 -m 64 "



//--------------------- .note.nv.cuinfo           --------------------------
	.section	.note.nv.cuinfo,"",@"SHT_NOTE"
	.sectionflags	@"SHF_NOTE_NV_CUINFO"
        /*0018*/ 	.short	0x0002
        /*001a*/ 	.short	0x0064
        /*001c*/ 	.short	0x0082
	.zero		2


//--------------------- .nv.info                  --------------------------
	.section	.nv.info,"",@"SHT_CUDA_INFO"
	.align	4


	//----- nvinfo : EIATTR_REGCOUNT
	.align		4
        /*0000*/ 	.byte	0x04, 0x2f
        /*0002*/ 	.short	(.L_1 - .L_0)
	.align		4
.L_0:
        /*0004*/ 	.word	index@(_Z7RMSNormPfj)
        /*0008*/ 	.word	0x00000013


	//----- nvinfo : EIATTR_FRAME_SIZE
	.align		4
.L_1:
        /*000c*/ 	.byte	0x04, 0x11
        /*000e*/ 	.short	(.L_3 - .L_2)
	.align		4
.L_2:
        /*0010*/ 	.word	index@($__internal_1_$__cuda_sm3x_div_rn_noftz_f32_slowpath)
        /*0014*/ 	.word	0x00000000


	//----- nvinfo : EIATTR_FRAME_SIZE
	.align		4
.L_3:
        /*0018*/ 	.byte	0x04, 0x11
        /*001a*/ 	.short	(.L_5 - .L_4)
	.align		4
.L_4:
        /*001c*/ 	.word	index@($__internal_0_$__cuda_sm20_sqrt_rn_f32_slowpath)
        /*0020*/ 	.word	0x00000000


	//----- nvinfo : EIATTR_FRAME_SIZE
	.align		4
.L_5:
        /*0024*/ 	.byte	0x04, 0x11
        /*0026*/ 	.short	(.L_7 - .L_6)
	.align		4
.L_6:
        /*0028*/ 	.word	index@(_Z7RMSNormPfj)
        /*002c*/ 	.word	0x00000000


	//----- nvinfo : EIATTR_MIN_STACK_SIZE
	.align		4
.L_7:
        /*0030*/ 	.byte	0x04, 0x12
        /*0032*/ 	.short	(.L_9 - .L_8)
	.align		4
.L_8:
        /*0034*/ 	.word	index@(_Z7RMSNormPfj)
        /*0038*/ 	.word	0x00000000
.L_9:


//--------------------- .nv.compat                --------------------------
	.section	.nv.compat,"",@"SHT_CUDA_COMPAT_INFO"
	.align	4
        /*0000*/ 	.byte	0x02, 0x09, 0x00, 0x00, 0x02, 0x02, 0x01, 0x00, 0x02, 0x05, 0x05, 0x00, 0x03, 0x07, 0x01, 0x01
        /*0010*/ 	.byte	0x02, 0x03, 0x00, 0x00, 0x02, 0x06, 0x01, 0x00, 0x04, 0x0b, 0x08, 0x00, 0x01, 0x00, 0x00, 0x00
        /*0020*/ 	.byte	0x00, 0x00, 0x00, 0x00


//--------------------- .nv.info._Z7RMSNormPfj    --------------------------
	.section	.nv.info._Z7RMSNormPfj,"",@"SHT_CUDA_INFO"
	.sectionflags	@""
	.align	4


	//----- nvinfo : EIATTR_CUDA_API_VERSION
	.align		4
        /*0000*/ 	.byte	0x04, 0x37
        /*0002*/ 	.short	(.L_11 - .L_10)
.L_10:
        /*0004*/ 	.word	0x00000082


	//----- nvinfo : EIATTR_KPARAM_INFO
	.align		4
.L_11:
        /*0008*/ 	.byte	0x04, 0x17
        /*000a*/ 	.short	(.L_13 - .L_12)
.L_12:
        /*000c*/ 	.word	0x00000000
        /*0010*/ 	.short	0x0001
        /*0012*/ 	.short	0x0008
        /*0014*/ 	.byte	0x00, 0xf0, 0x11, 0x00


	//----- nvinfo : EIATTR_KPARAM_INFO
	.align		4
.L_13:
        /*0018*/ 	.byte	0x04, 0x17
        /*001a*/ 	.short	(.L_15 - .L_14)
.L_14:
        /*001c*/ 	.word	0x00000000
        /*0020*/ 	.short	0x0000
        /*0022*/ 	.short	0x0000
        /*0024*/ 	.byte	0x00, 0xf5, 0x21, 0x00


	//----- nvinfo : EIATTR_SPARSE_MMA_MASK
	.align		4
.L_15:
        /*0028*/ 	.byte	0x03, 0x50
        /*002a*/ 	.short	0x0000


	//----- nvinfo : EIATTR_MAXREG_COUNT
	.align		4
        /*002c*/ 	.byte	0x03, 0x1b
        /*002e*/ 	.short	0x00ff


	//----- nvinfo : EIATTR_NUM_BARRIERS
	.align		4
        /*0030*/ 	.byte	0x02, 0x4c
        /*0032*/ 	.byte	0x01
	.zero		1


	//----- nvinfo : EIATTR_MERCURY_ISA_VERSION
	.align		4
        /*0034*/ 	.byte	0x03, 0x5f
        /*0036*/ 	.short	0x0101


	//----- nvinfo : EIATTR_COOP_GROUP_MASK_REGIDS
	.align		4
        /*0038*/ 	.byte	0x04, 0x29
        /*003a*/ 	.short	(.L_17 - .L_16)


	//   ....[0]....
.L_16:
        /*003c*/ 	.word	0xffffffff


	//   ....[1]....
        /*0040*/ 	.word	0xffffffff


	//   ....[2]....
        /*0044*/ 	.word	0xffffffff


	//   ....[3]....
        /*0048*/ 	.word	0xffffffff


	//   ....[4]....
        /*004c*/ 	.word	0xffffffff


	//   ....[5]....
        /*0050*/ 	.word	0x0500000c


	//   ....[6]....
        /*0054*/ 	.word	0x0500000c


	//   ....[7]....
        /*0058*/ 	.word	0x0500000c


	//   ....[8]....
        /*005c*/ 	.word	0x0500000c


	//   ....[9]....
        /*0060*/ 	.word	0x0500000c


	//----- nvinfo : EIATTR_COOP_GROUP_INSTR_OFFSETS
	.align		4
.L_17:
        /*0064*/ 	.byte	0x04, 0x28
        /*0066*/ 	.short	(.L_19 - .L_18)


	//   ....[0]....
.L_18:
        /*0068*/ 	.word	0x000002a0


	//   ....[1]....
        /*006c*/ 	.word	0x000002c0


	//   ....[2]....
        /*0070*/ 	.word	0x000002e0


	//   ....[3]....
        /*0074*/ 	.word	0x00000300


	//   ....[4]....
        /*0078*/ 	.word	0x00000320


	//   ....[5]....
        /*007c*/ 	.word	0x00000700


	//   ....[6]....
        /*0080*/ 	.word	0x00000770


	//   ....[7]....
        /*0084*/ 	.word	0x000007e0


	//   ....[8]....
        /*0088*/ 	.word	0x00000850


	//   ....[9]....
        /*008c*/ 	.word	0x000008c0


	//----- nvinfo : EIATTR_VRC_CTA_INIT_COUNT
	.align		4
.L_19:
        /*0090*/ 	.byte	0x02, 0x4a
	.zero		1
	.zero		1


	//----- nvinfo : EIATTR_EXIT_INSTR_OFFSETS
	.align		4
        /*0094*/ 	.byte	0x04, 0x1c
        /*0096*/ 	.short	(.L_21 - .L_20)


	//   ....[0]....
.L_20:
        /*0098*/ 	.word	0x00000090


	//   ....[1]....
        /*009c*/ 	.word	0x000006b0


	//----- nvinfo : EIATTR_CRS_STACK_SIZE
	.align		4
.L_21:
        /*00a0*/ 	.byte	0x04, 0x1e
        /*00a2*/ 	.short	(.L_23 - .L_22)
.L_22:
        /*00a4*/ 	.word	0x00000000


	//----- nvinfo : EIATTR_CBANK_PARAM_SIZE
	.align		4
.L_23:
        /*00a8*/ 	.byte	0x03, 0x19
        /*00aa*/ 	.short	0x000c


	//----- nvinfo : EIATTR_PARAM_CBANK
	.align		4
        /*00ac*/ 	.byte	0x04, 0x0a
        /*00ae*/ 	.short	(.L_25 - .L_24)
	.align		4
.L_24:
        /*00b0*/ 	.word	index@(.nv.constant0._Z7RMSNormPfj)
        /*00b4*/ 	.short	0x0380
        /*00b6*/ 	.short	0x000c


	//----- nvinfo : EIATTR_SW_WAR
	.align		4
.L_25:
        /*00b8*/ 	.byte	0x04, 0x36
        /*00ba*/ 	.short	(.L_27 - .L_26)
.L_26:
        /*00bc*/ 	.word	0x00000008
.L_27:


//--------------------- .nv.callgraph             --------------------------
	.section	.nv.callgraph,"",@"SHT_CUDA_CALLGRAPH"
	.align	4
	.sectionentsize	8
	.align		4
        /*0000*/ 	.word	0x00000000
	.align		4
        /*0004*/ 	.word	0xffffffff
	.align		4
        /*0008*/ 	.word	0x00000000
	.align		4
        /*000c*/ 	.word	0xfffffffe
	.align		4
        /*0010*/ 	.word	0x00000000
	.align		4
        /*0014*/ 	.word	0xfffffffd
	.align		4
        /*0018*/ 	.word	0x00000000
	.align		4
        /*001c*/ 	.word	0xfffffffc


//--------------------- .text._Z7RMSNormPfj       --------------------------
	.section	.text._Z7RMSNormPfj,"ax",@progbits
	.align	128
        .global         _Z7RMSNormPfj
        .type           _Z7RMSNormPfj,@function
        .size           _Z7RMSNormPfj,(.L_x_31 - _Z7RMSNormPfj)
        .other          _Z7RMSNormPfj,@"STO_CUDA_ENTRY STV_DEFAULT"
_Z7RMSNormPfj:
.text._Z7RMSNormPfj:
[----:B------:R-:W-:Y:S01]  /*0000*/  LDC R1, c[0x0][0x37c] ;  /* 0x0000df00ff017b82 */ /* 0x000fe20000000800 */
[----:B------:R-:W0:Y:S01]  /*0010*/  S2R R0, SR_CTAID.X ;  /* 0x0000000000007919 */ /* 0x000e220000002500 */
[----:B------:R-:W1:Y:S01]  /*0020*/  LDCU UR4, c[0x0][0x360] ;  /* 0x00006c00ff0477ac */ /* 0x000e620008000800 */
[----:B------:R-:W2:Y:S01]  /*0030*/  S2R R3, SR_TID.X ;  /* 0x0000000000037919 */ /* 0x000ea20000002100 */
[----:B------:R-:W3:Y:S01]  /*0040*/  LDCU UR5, c[0x0][0x388] ;  /* 0x00007100ff0577ac */ /* 0x000ee20008000800 */
[----:B-1----:R-:W-:Y:S02]  /*0050*/  IMAD.U32 R6, RZ, RZ, UR4 ;  /* 0x00000004ff067e24 */ /* 0x002fe4000f8e00ff */
[----:B0-----:R-:W-:-:S04]  /*0060*/  IMAD R0, R0, UR4, RZ ;  /* 0x0000000400007c24 */ /* 0x001fc8000f8e02ff */
[----:B--2---:R-:W-:-:S05]  /*0070*/  IMAD R7, R0, 0x2, R3 ;  /* 0x0000000200077824 */ /* 0x004fca00078e0203 */
[----:B---3--:R-:W-:-:S13]  /*0080*/  ISETP.GE.U32.AND P0, PT, R7, UR5, PT ;  /* 0x0000000507007c0c */ /* 0x008fda000bf06070 */
[----:B------:R-:W-:Y:S05]  /*0090*/  @P0 EXIT ;  /* 0x000000000000094d */ /* 0x000fea0003800000 */
[----:B------:R-:W0:Y:S01]  /*00a0*/  LDC.64 R4, c[0x0][0x380] ;  /* 0x0000e000ff047b82 */ /* 0x000e220000000a00 */
[----:B------:R-:W1:Y:S01]  /*00b0*/  LDCU.64 UR6, c[0x0][0x358] ;  /* 0x00006b00ff0677ac */ /* 0x000e620008000a00 */
[----:B0-----:R-:W-:-:S05]  /*00c0*/  IMAD.WIDE R4, R7, 0x4, R4 ;  /* 0x0000000407047825 */ /* 0x001fca00078e0204 */
[----:B-1----:R-:W2:Y:S04]  /*00d0*/  LDG.E R2, desc[UR6][R4.64] ;  /* 0x0000000604027981 */ /* 0x002ea8000c1e1900 */
[----:B------:R-:W3:Y:S01]  /*00e0*/  LDG.E R0, desc[UR6][R4.64+0x800] ;  /* 0x0008000604007981 */ /* 0x000ee2000c1e1900 */
[----:B------:R-:W0:Y:S01]  /*00f0*/  S2UR UR5, SR_CgaCtaId ;  /* 0x00000000000579c3 */ /* 0x000e220000008800 */
[----:B------:R-:W-:Y:S01]  /*0100*/  UMOV UR4, 0x400 ;  /* 0x0000040000047882 */ /* 0x000fe20000000000 */
[----:B------:R-:W-:Y:S02]  /*0110*/  ISETP.GE.U32.AND P1, PT, R6, 0x40, PT ;  /* 0x000000400600780c */ /* 0x000fe40003f26070 */
[----:B------:R-:W-:Y:S01]  /*0120*/  ISETP.GT.U32.AND P0, PT, R3, 0x1f, PT ;  /* 0x0000001f0300780c */ /* 0x000fe20003f04070 */
[----:B0-----:R-:W-:-:S06]  /*0130*/  ULEA UR4, UR5, UR4, 0x18 ;  /* 0x0000000405047291 */ /* 0x001fcc000f8ec0ff */
[----:B------:R-:W-:Y:S01]  /*0140*/  LEA R10, R3, UR4, 0x2 ;  /* 0x00000004030a7c11 */ /* 0x000fe2000f8e10ff */
[----:B--2---:R-:W-:Y:S01]  /*0150*/  FFMA R7, R2, R2, RZ ;  /* 0x0000000202077223 */ /* 0x004fe200000000ff */
[----:B---3--:R-:W-:-:S04]  /*0160*/  FFMA R8, R0, R0, RZ ;  /* 0x0000000000087223 */ /* 0x008fc800000000ff */
[----:B------:R-:W-:-:S05]  /*0170*/  FADD R7, R7, R8 ;  /* 0x0000000807077221 */ /* 0x000fca0000000000 */
[----:B------:R0:W-:Y:S01]  /*0180*/  STS [R10], R7 ;  /* 0x000000070a007388 */ /* 0x0001e20000000800 */
[----:B------:R-:W-:Y:S06]  /*0190*/  BAR.SYNC.DEFER_BLOCKING 0x0 ;  /* 0x0000000000007b1d */ /* 0x000fec0000010000 */
[----:B------:R-:W-:Y:S05]  /*01a0*/  @!P1 BRA `(.L_x_0) ;  /* 0x00000000002c9947 */ /* 0x000fea0003800000 */
.L_x_1:
[----:B------:R-:W-:-:S04]  /*01b0*/  SHF.R.U32.HI R11, RZ, 0x1, R6 ;  /* 0x00000001ff0b7819 */ /* 0x000fc80000011606 */
[----:B------:R-:W-:-:S13]  /*01c0*/  ISETP.GE.U32.AND P1, PT, R3, R11, PT ;  /* 0x0000000b0300720c */ /* 0x000fda0003f26070 */
[----:B0-----:R-:W-:Y:S01]  /*01d0*/  @!P1 LEA R7, R11, R10, 0x2 ;  /* 0x0000000a0b079211 */ /* 0x001fe200078e10ff */
[----:B------:R-:W-:Y:S05]  /*01e0*/  @!P1 LDS R8, [R10] ;  /* 0x000000000a089984 */ /* 0x000fea0000000800 */
[----:B------:R-:W0:Y:S02]  /*01f0*/  @!P1 LDS R7, [R7] ;  /* 0x0000000007079984 */ /* 0x000e240000000800 */
[----:B0-----:R-:W-:-:S05]  /*0200*/  @!P1 FADD R9, R7, R8 ;  /* 0x0000000807099221 */ /* 0x001fca0000000000 */
[----:B------:R1:W-:Y:S01]  /*0210*/  @!P1 STS [R10], R9 ;  /* 0x000000090a009388 */ /* 0x0003e20000000800 */
[----:B------:R-:W-:Y:S01]  /*0220*/  BAR.SYNC.DEFER_BLOCKING 0x0 ;  /* 0x0000000000007b1d */ /* 0x000fe20000010000 */
[----:B------:R-:W-:Y:S01]  /*0230*/  ISETP.GT.U32.AND P1, PT, R6, 0x7f, PT ;  /* 0x0000007f0600780c */ /* 0x000fe20003f24070 */
[----:B------:R-:W-:-:S12]  /*0240*/  IMAD.MOV.U32 R6, RZ, RZ, R11 ;  /* 0x000000ffff067224 */ /* 0x000fd800078e000b */
[----:B-1----:R-:W-:Y:S05]  /*0250*/  @P1 BRA `(.L_x_1) ;  /* 0xfffffffc00d41947 */ /* 0x002fea000383ffff */
.L_x_0:
[----:B------:R-:W-:Y:S05]  /*0260*/  @P0 BRA `(.L_x_2) ;  /* 0x0000000000840947 */ /* 0x000fea0003800000 */
[----:B0-----:R-:W0:Y:S01]  /*0270*/  LDS R10, [R10] ;  /* 0x000000000a0a7984 */ /* 0x001e220000000800 */
[----:B------:R-:W-:-:S03]  /*0280*/  UMOV UR4, 0xffffffff ;  /* 0xffffffff00047882 */ /* 0x000fc60000000000 */
[----:B------:R-:W-:Y:S05]  /*0290*/  BRA.DIV UR4, `(.L_x_3) ;  /* 0x0000000604087947 */ /* 0x000fea000b800000 */
[----:B0-----:R-:W0:Y:S02]  /*02a0*/  SHFL.DOWN PT, R7, R10, 0x10, 0x1f ;  /* 0x0a001f000a077f89 */ /* 0x001e2400000e0000 */
[----:B0-----:R-:W-:-:S05]  /*02b0*/  FADD R7, R10, R7 ;  /* 0x000000070a077221 */ /* 0x001fca0000000000 */
[----:B------:R-:W0:Y:S02]  /*02c0*/  SHFL.DOWN PT, R6, R7, 0x8, 0x1f ;  /* 0x09001f0007067f89 */ /* 0x000e2400000e0000 */
[----:B0-----:R-:W-:-:S05]  /*02d0*/  FADD R6, R7, R6 ;  /* 0x0000000607067221 */ /* 0x001fca0000000000 */
[----:B------:R-:W0:Y:S02]  /*02e0*/  SHFL.DOWN PT, R9, R6, 0x4, 0x1f ;  /* 0x08801f0006097f89 */ /* 0x000e2400000e0000 */
[----:B0-----:R-:W-:-:S05]  /*02f0*/  FADD R9, R6, R9 ;  /* 0x0000000906097221 */ /* 0x001fca0000000000 */
[----:B------:R-:W0:Y:S02]  /*0300*/  SHFL.DOWN PT, R8, R9, 0x2, 0x1f ;  /* 0x08401f0009087f89 */ /* 0x000e2400000e0000 */
[----:B0-----:R-:W-:-:S05]  /*0310*/  FADD R8, R9, R8 ;  /* 0x0000000809087221 */ /* 0x001fca0000000000 */
[----:B------:R0:W1:Y:S02]  /*0320*/  SHFL.DOWN PT, R11, R8, 0x1, 0x1f ;  /* 0x08201f00080b7f89 */ /* 0x00006400000e0000 */
.L_x_16:
[----:B------:R-:W-:Y:S01]  /*0330*/  ISETP.NE.AND P0, PT, R3, RZ, PT ;  /* 0x000000ff0300720c */ /* 0x000fe20003f05270 */
[----:B-1----:R-:W-:-:S12]  /*0340*/  FADD R11, R8, R11 ;  /* 0x0000000b080b7221 */ /* 0x002fd80000000000 */
[----:B------:R-:W-:Y:S05]  /*0350*/  @P0 BRA `(.L_x_2) ;  /* 0x0000000000480947 */ /* 0x000fea0003800000 */
[----:B------:R-:W-:Y:S01]  /*0360*/  FMUL R3, R11, 0.0009765625 ;  /* 0x3a8000000b037820 */ /* 0x000fe20000400000 */
[----:B------:R-:W-:Y:S03]  /*0370*/  BSSY.RECONVERGENT B0, `(.L_x_4) ;  /* 0x000000c000007945 */ /* 0x000fe60003800200 */
[----:B------:R-:W-:Y:S01]  /*0380*/  VIADD R7, R3, 0xf3000000 ;  /* 0xf300000003077836 */ /* 0x000fe20000000000 */
[----:B------:R1:W2:Y:S04]  /*0390*/  MUFU.RSQ R6, R3 ;  /* 0x0000000300067308 */ /* 0x0002a80000001400 */
[----:B------:R-:W-:-:S13]  /*03a0*/  ISETP.GT.U32.AND P0, PT, R7, 0x727fffff, PT ;  /* 0x727fffff0700780c */ /* 0x000fda0003f04070 */
[----:B-12---:R-:W-:Y:S05]  /*03b0*/  @!P0 BRA `(.L_x_5) ;  /* 0x00000000000c8947 */ /* 0x006fea0003800000 */
[----:B------:R-:W-:-:S07]  /*03c0*/  MOV R11, 0x3e0 ;  /* 0x000003e0000b7802 */ /* 0x000fce0000000f00 */
[----:B0-----:R-:W-:Y:S05]  /*03d0*/  CALL.REL.NOINC `($__internal_0_$__cuda_sm20_sqrt_rn_f32_slowpath) ;  /* 0x0000000400447944 */ /* 0x001fea0003c00000 */
[----:B------:R-:W-:Y:S05]  /*03e0*/  BRA `(.L_x_6) ;  /* 0x0000000000107947 */ /* 0x000fea0003800000 */
.L_x_5:
[----:B0-----:R-:W-:Y:S01]  /*03f0*/  FMUL.FTZ R8, R3, R6 ;  /* 0x0000000603087220 */ /* 0x001fe20000410000 */
[----:B------:R-:W-:-:S03]  /*0400*/  FMUL.FTZ R6, R6, 0.5 ;  /* 0x3f00000006067820 */ /* 0x000fc60000410000 */
[----:B------:R-:W-:-:S04]  /*0410*/  FFMA R3, -R8, R8, R3 ;  /* 0x0000000808037223 */ /* 0x000fc80000000103 */
[----:B------:R-:W-:-:S07]  /*0420*/  FFMA R3, R3, R6, R8 ;  /* 0x0000000603037223 */ /* 0x000fce0000000008 */
.L_x_6:
[----:B------:R-:W-:Y:S05]  /*0430*/  BSYNC.RECONVERGENT B0 ;  /* 0x0000000000007941 */ /* 0x000fea0003800200 */
.L_x_4:
[----:B------:R-:W0:Y:S01]  /*0440*/  S2UR UR5, SR_CgaCtaId ;  /* 0x00000000000579c3 */ /* 0x000e220000008800 */
[----:B------:R-:W-:Y:S02]  /*0450*/  UMOV UR4, 0x400 ;  /* 0x0000040000047882 */ /* 0x000fe40000000000 */
[----:B0-----:R-:W-:-:S09]  /*0460*/  ULEA UR4, UR5, UR4, 0x18 ;  /* 0x0000000405047291 */ /* 0x001fd2000f8ec0ff */
[----:B------:R1:W-:Y:S03]  /*0470*/  STS [UR4], R3 ;  /* 0x00000003ff007988 */ /* 0x0003e60008000804 */
.L_x_2:
[----:B------:R-:W-:Y:S05]  /*0480*/  WARPSYNC.ALL ;  /* 0x0000000000007948 */ /* 0x000fea0003800000 */
[----:B------:R-:W2:Y:S08]  /*0490*/  S2UR UR5, SR_CgaCtaId ;  /* 0x00000000000579c3 */ /* 0x000eb00000008800 */
[----:B------:R-:W-:Y:S06]  /*04a0*/  BAR.SYNC.DEFER_BLOCKING 0x0 ;  /* 0x0000000000007b1d */ /* 0x000fec0000010000 */
[----:B------:R-:W-:Y:S01]  /*04b0*/  UMOV UR4, 0x400 ;  /* 0x0000040000047882 */ /* 0x000fe20000000000 */
[----:B------:R-:W-:Y:S01]  /*04c0*/  BSSY.RECONVERGENT B0, `(.L_x_7) ;  /* 0x000000e000007945 */ /* 0x000fe20003800200 */
[----:B--2---:R-:W-:-:S09]  /*04d0*/  ULEA UR4, UR5, UR4, 0x18 ;  /* 0x0000000405047291 */ /* 0x004fd2000f8ec0ff */
[----:B-1----:R-:W1:Y:S02]  /*04e0*/  LDS R3, [UR4] ;  /* 0x00000004ff037984 */ /* 0x002e640008000800 */
[----:B-1----:R-:W0:Y:S08]  /*04f0*/  MUFU.RCP R6, R3 ;  /* 0x0000000300067308 */ /* 0x002e300000001000 */
[----:B------:R-:W1:Y:S01]  /*0500*/  FCHK P0, R2, R3 ;  /* 0x0000000302007302 */ /* 0x000e620000000000 */
[----:B0-----:R-:W-:-:S04]  /*0510*/  FFMA R7, -R3, R6, 1 ;  /* 0x3f80000003077423 */ /* 0x001fc80000000106 */
[----:B------:R-:W-:-:S04]  /*0520*/  FFMA R7, R6, R7, R6 ;  /* 0x0000000706077223 */ /* 0x000fc80000000006 */
[----:B------:R-:W-:-:S04]  /*0530*/  FFMA R6, R2, R7, RZ ;  /* 0x0000000702067223 */ /* 0x000fc800000000ff */
[----:B------:R-:W-:-:S04]  /*0540*/  FFMA R8, -R3, R6, R2 ;  /* 0x0000000603087223 */ /* 0x000fc80000000102 */
[----:B------:R-:W-:Y:S01]  /*0550*/  FFMA R7, R7, R8, R6 ;  /* 0x0000000807077223 */ /* 0x000fe20000000006 */
[----:B-1----:R-:W-:Y:S06]  /*0560*/  @!P0 BRA `(.L_x_8) ;  /* 0x00000000000c8947 */ /* 0x002fec0003800000 */
[----:B------:R-:W-:-:S07]  /*0570*/  MOV R6, 0x590 ;  /* 0x0000059000067802 */ /* 0x000fce0000000f00 */
[----:B------:R-:W-:Y:S05]  /*0580*/  CALL.REL.NOINC `($__internal_1_$__cuda_sm3x_div_rn_noftz_f32_slowpath) ;  /* 0x0000000400347944 */ /* 0x000fea0003c00000 */
[----:B------:R-:W-:-:S07]  /*0590*/  MOV R7, R2 ;  /* 0x0000000200077202 */ /* 0x000fce0000000f00 */
.L_x_8:
[----:B------:R-:W-:Y:S05]  /*05a0*/  BSYNC.RECONVERGENT B0 ;  /* 0x0000000000007941 */ /* 0x000fea0003800200 */
.L_x_7:
[----:B------:R-:W0:Y:S01]  /*05b0*/  MUFU.RCP R2, R3 ;  /* 0x0000000300027308 */ /* 0x000e220000001000 */
[----:B------:R1:W-:Y:S01]  /*05c0*/  STG.E desc[UR6][R4.64], R7 ;  /* 0x0000000704007986 */ /* 0x0003e2000c101906 */
[----:B------:R-:W-:Y:S06]  /*05d0*/  BSSY.RECONVERGENT B0, `(.L_x_9) ;  /* 0x000000c000007945 */ /* 0x000fec0003800200 */
[----:B------:R-:W2:Y:S01]  /*05e0*/  FCHK P0, R0, R3 ;  /* 0x0000000300007302 */ /* 0x000ea20000000000 */
[----:B0-----:R-:W-:-:S04]  /*05f0*/  FFMA R9, -R3, R2, 1 ;  /* 0x3f80000003097423 */ /* 0x001fc80000000102 */
[----:B------:R-:W-:-:S04]  /*0600*/  FFMA R11, R2, R9, R2 ;  /* 0x00000009020b7223 */ /* 0x000fc80000000002 */
[----:B------:R-:W-:-:S04]  /*0610*/  FFMA R2, R0, R11, RZ ;  /* 0x0000000b00027223 */ /* 0x000fc800000000ff */
[----:B------:R-:W-:-:S04]  /*0620*/  FFMA R9, -R3, R2, R0 ;  /* 0x0000000203097223 */ /* 0x000fc80000000100 */
[----:B------:R-:W-:Y:S01]  /*0630*/  FFMA R9, R11, R9, R2 ;  /* 0x000000090b097223 */ /* 0x000fe20000000002 */
[----:B-12---:R-:W-:Y:S06]  /*0640*/  @!P0 BRA `(.L_x_10) ;  /* 0x0000000000108947 */ /* 0x006fec0003800000 */
[----:B------:R-:W-:Y:S01]  /*0650*/  IMAD.MOV.U32 R2, RZ, RZ, R0 ;  /* 0x000000ffff027224 */ /* 0x000fe200078e0000 */
[----:B------:R-:W-:-:S07]  /*0660*/  MOV R6, 0x680 ;  /* 0x0000068000067802 */ /* 0x000fce0000000f00 */
[----:B------:R-:W-:Y:S05]  /*0670*/  CALL.REL.NOINC `($__internal_1_$__cuda_sm3x_div_rn_noftz_f32_slowpath) ;  /* 0x0000000000f87944 */ /* 0x000fea0003c00000 */
[----:B------:R-:W-:-:S07]  /*0680*/  IMAD.MOV.U32 R9, RZ, RZ, R2 ;  /* 0x000000ffff097224 */ /* 0x000fce00078e0002 */
.L_x_10:
[----:B------:R-:W-:Y:S05]  /*0690*/  BSYNC.RECONVERGENT B0 ;  /* 0x0000000000007941 */ /* 0x000fea0003800200 */
.L_x_9:
[----:B------:R-:W-:Y:S01]  /*06a0*/  STG.E desc[UR6][R4.64+0x800], R9 ;  /* 0x0008000904007986 */ /* 0x000fe2000c101906 */
[----:B------:R-:W-:Y:S05]  /*06b0*/  EXIT ;  /* 0x000000000000794d */ /* 0x000fea0003800000 */
.L_x_3:
[----:B------:R-:W-:Y:S02]  /*06c0*/  HFMA2 R13, -RZ, RZ, 0, 9.5367431640625e-07 ;  /* 0x00000010ff0d7431 */ /* 0x000fe400000001ff */
[----:B------:R-:W-:Y:S02]  /*06d0*/  IMAD.MOV.U32 R15, RZ, RZ, 0x1f ;  /* 0x0000001fff0f7424 */ /* 0x000fe400078e00ff */
[----:B------:R-:W-:-:S07]  /*06e0*/  IMAD.MOV.U32 R12, RZ, RZ, -0x1 ;  /* 0xffffffffff0c7424 */ /* 0x000fce00078e00ff */
[----:B0-----:R-:W-:Y:S05]  /*06f0*/  WARPSYNC.COLLECTIVE R12, `(.L_x_11) ;  /* 0x000000000c087348 */ /* 0x001fea0003c00000 */
[----:B0-----:R0:W1:Y:S02]  /*0700*/  SHFL.DOWN P0, R11, R10, R13, R15 ;  /* 0x0800000d0a0b7389 */ /* 0x001064000000000f */
[----:B01----:R-:W-:Y:S05]  /*0710*/  ENDCOLLECTIVE ;  /* 0x000000000000791b */ /* 0x003fea0003800000 */
.L_x_11:
[----:B------:R-:W-:Y:S01]  /*0720*/  IMAD.MOV.U32 R13, RZ, RZ, 0x8 ;  /* 0x00000008ff0d7424 */ /* 0x000fe200078e00ff */
[----:B------:R-:W-:-:S05]  /*0730*/  MOV R7, R11 ;  /* 0x0000000b00077202 */ /* 0x000fca0000000f00 */
[----:B------:R-:W-:-:S04]  /*0740*/  FADD R7, R10, R7 ;  /* 0x000000070a077221 */ /* 0x000fc80000000000 */
[----:B------:R-:W-:-:S07]  /*0750*/  IMAD.MOV.U32 R10, RZ, RZ, R7 ;  /* 0x000000ffff0a7224 */ /* 0x000fce00078e0007 */
[----:B------:R-:W-:Y:S05]  /*0760*/  WARPSYNC.COLLECTIVE R12, `(.L_x_12) ;  /* 0x000000000c087348 */ /* 0x000fea0003c00000 */
[----:B------:R0:W1:Y:S02]  /*0770*/  SHFL.DOWN P0, R11, R10, R13, R15 ;  /* 0x0800000d0a0b7389 */ /* 0x000064000000000f */
[----:B01----:R-:W-:Y:S05]  /*0780*/  ENDCOLLECTIVE ;  /* 0x000000000000791b */ /* 0x003fea0003800000 */
.L_x_12:
[----:B------:R-:W-:Y:S01]  /*0790*/  IMAD.MOV.U32 R13, RZ, RZ, 0x4 ;  /* 0x00000004ff0d7424 */ /* 0x000fe200078e00ff */
[----:B------:R-:W-:-:S05]  /*07a0*/  MOV R6, R11 ;  /* 0x0000000b00067202 */ /* 0x000fca0000000f00 */
[----:B------:R-:W-:-:S04]  /*07b0*/  FADD R6, R7, R6 ;  /* 0x0000000607067221 */ /* 0x000fc80000000000 */
[----:B------:R-:W-:-:S07]  /*07c0*/  IMAD.MOV.U32 R10, RZ, RZ, R6 ;  /* 0x000000ffff0a7224 */ /* 0x000fce00078e0006 */
[----:B------:R-:W-:Y:S05]  /*07d0*/  WARPSYNC.COLLECTIVE R12, `(.L_x_13) ;  /* 0x000000000c087348 */ /* 0x000fea0003c00000 */
[----:B------:R0:W1:Y:S02]  /*07e0*/  SHFL.DOWN P0, R11, R10, R13, R15 ;  /* 0x0800000d0a0b7389 */ /* 0x000064000000000f */
[----:B01----:R-:W-:Y:S05]  /*07f0*/  ENDCOLLECTIVE ;  /* 0x000000000000791b */ /* 0x003fea0003800000 */
.L_x_13:
[----:B------:R-:W-:Y:S01]  /*0800*/  IMAD.MOV.U32 R13, RZ, RZ, 0x2 ;  /* 0x00000002ff0d7424 */ /* 0x000fe200078e00ff */
[----:B------:R-:W-:-:S05]  /*0810*/  MOV R9, R11 ;  /* 0x0000000b00097202 */ /* 0x000fca0000000f00 */
[----:B------:R-:W-:-:S04]  /*0820*/  FADD R9, R6, R9 ;  /* 0x0000000906097221 */ /* 0x000fc80000000000 */
[----:B------:R-:W-:-:S07]  /*0830*/  IMAD.MOV.U32 R10, RZ, RZ, R9 ;  /* 0x000000ffff0a7224 */ /* 0x000fce00078e0009 */
[----:B------:R-:W-:Y:S05]  /*0840*/  WARPSYNC.COLLECTIVE R12, `(.L_x_14) ;  /* 0x000000000c087348 */ /* 0x000fea0003c00000 */
[----:B------:R0:W1:Y:S02]  /*0850*/  SHFL.DOWN P0, R11, R10, R13, R15 ;  /* 0x0800000d0a0b7389 */ /* 0x000064000000000f */
[----:B01----:R-:W-:Y:S05]  /*0860*/  ENDCOLLECTIVE ;  /* 0x000000000000791b */ /* 0x003fea0003800000 */
.L_x_14:
[----:B------:R-:W-:Y:S01]  /*0870*/  IMAD.MOV.U32 R13, RZ, RZ, 0x1 ;  /* 0x00000001ff0d7424 */ /* 0x000fe200078e00ff */
[----:B------:R-:W-:-:S05]  /*0880*/  MOV R8, R11 ;  /* 0x0000000b00087202 */ /* 0x000fca0000000f00 */
[----:B------:R-:W-:-:S04]  /*0890*/  FADD R8, R9, R8 ;  /* 0x0000000809087221 */ /* 0x000fc80000000000 */
[----:B------:R-:W-:-:S07]  /*08a0*/  IMAD.MOV.U32 R10, RZ, RZ, R8 ;  /* 0x000000ffff0a7224 */ /* 0x000fce00078e0008 */
[----:B------:R-:W-:Y:S05]  /*08b0*/  WARPSYNC.COLLECTIVE R12, `(.L_x_15) ;  /* 0x000000000c087348 */ /* 0x000fea0003c00000 */
[----:B------:R0:W1:Y:S02]  /*08c0*/  SHFL.DOWN P0, R11, R10, R13, R15 ;  /* 0x0800000d0a0b7389 */ /* 0x000064000000000f */
[----:B01----:R-:W-:Y:S05]  /*08d0*/  ENDCOLLECTIVE ;  /* 0x000000000000791b */ /* 0x003fea0003800000 */
.L_x_15:
[----:B------:R-:W-:Y:S05]  /*08e0*/  BRA `(.L_x_16) ;  /* 0xfffffff800907947 */ /* 0x000fea000383ffff */
        .weak           $__internal_0_$__cuda_sm20_sqrt_rn_f32_slowpath
        .type           $__internal_0_$__cuda_sm20_sqrt_rn_f32_slowpath,@function
        .size           $__internal_0_$__cuda_sm20_sqrt_rn_f32_slowpath,($__internal_1_$__cuda_sm3x_div_rn_noftz_f32_slowpath - $__internal_0_$__cuda_sm20_sqrt_rn_f32_slowpath)
$__internal_0_$__cuda_sm20_sqrt_rn_f32_slowpath:
[----:B------:R-:W-:-:S13]  /*08f0*/  LOP3.LUT P0, RZ, R3, 0x7fffffff, RZ, 0xc0, !PT ;  /* 0x7fffffff03ff7812 */ /* 0x000fda000780c0ff */
[----:B------:R-:W-:Y:S01]  /*0900*/  @!P0 MOV R6, R3 ;  /* 0x0000000300068202 */ /* 0x000fe20000000f00 */
[----:B------:R-:W-:Y:S06]  /*0910*/  @!P0 BRA `(.L_x_17) ;  /* 0x0000000000408947 */ /* 0x000fec0003800000 */
[----:B------:R-:W-:-:S13]  /*0920*/  FSETP.GEU.FTZ.AND P0, PT, R3, RZ, PT ;  /* 0x000000ff0300720b */ /* 0x000fda0003f1e000 */
[----:B------:R-:W-:Y:S01]  /*0930*/  @!P0 IMAD.MOV.U32 R6, RZ, RZ, 0x7fffffff ;  /* 0x7fffffffff068424 */ /* 0x000fe200078e00ff */
[----:B------:R-:W-:Y:S06]  /*0940*/  @!P0 BRA `(.L_x_17) ;  /* 0x0000000000348947 */ /* 0x000fec0003800000 */
[----:B------:R-:W-:-:S13]  /*0950*/  FSETP.GTU.FTZ.AND P0, PT, |R3|, +INF , PT ;  /* 0x7f8000000300780b */ /* 0x000fda0003f1c200 */
[----:B------:R-:W-:Y:S01]  /*0960*/  @P0 FADD.FTZ R6, R3, 1 ;  /* 0x3f80000003060421 */ /* 0x000fe20000010000 */
[----:B------:R-:W-:Y:S06]  /*0970*/  @P0 BRA `(.L_x_17) ;  /* 0x0000000000280947 */ /* 0x000fec0003800000 */
[----:B------:R-:W-:-:S13]  /*0980*/  FSETP.NEU.FTZ.AND P0, PT, |R3|, +INF , PT ;  /* 0x7f8000000300780b */ /* 0x000fda0003f1d200 */
[----:B------:R-:W-:-:S04]  /*0990*/  @P0 FFMA R7, R3, 1.84467440737095516160e+19, RZ ;  /* 0x5f80000003070823 */ /* 0x000fc800000000ff */
[----:B------:R-:W0:Y:S02]  /*09a0*/  @P0 MUFU.RSQ R6, R7 ;  /* 0x0000000700060308 */ /* 0x000e240000001400 */
[----:B0-----:R-:W-:Y:S01]  /*09b0*/  @P0 FMUL.FTZ R8, R7, R6 ;  /* 0x0000000607080220 */ /* 0x001fe20000410000 */
[----:B------:R-:W-:Y:S01]  /*09c0*/  @P0 FMUL.FTZ R10, R6, 0.5 ;  /* 0x3f000000060a0820 */ /* 0x000fe20000410000 */
[----:B------:R-:W-:Y:S02]  /*09d0*/  @!P0 MOV R6, R3 ;  /* 0x0000000300068202 */ /* 0x000fe40000000f00 */
[----:B------:R-:W-:-:S04]  /*09e0*/  @P0 FADD.FTZ R9, -R8, -RZ ;  /* 0x800000ff08090221 */ /* 0x000fc80000010100 */
[----:B------:R-:W-:-:S04]  /*09f0*/  @P0 FFMA R9, R8, R9, R7 ;  /* 0x0000000908090223 */ /* 0x000fc80000000007 */
[----:B------:R-:W-:-:S04]  /*0a00*/  @P0 FFMA R9, R9, R10, R8 ;  /* 0x0000000a09090223 */ /* 0x000fc80000000008 */
[----:B------:R-:W-:-:S07]  /*0a10*/  @P0 FMUL.FTZ R6, R9, 2.3283064365386962891e-10 ;  /* 0x2f80000009060820 */ /* 0x000fce0000410000 */
.L_x_17:
[----:B------:R-:W-:Y:S01]  /*0a20*/  IMAD.MOV.U32 R3, RZ, RZ, R6 ;  /* 0x000000ffff037224 */ /* 0x000fe200078e0006 */
[----:B------:R-:W-:Y:S01]  /*0a30*/  MOV R6, R11 ;  /* 0x0000000b00067202 */ /* 0x000fe20000000f00 */
[----:B------:R-:W-:-:S04]  /*0a40*/  IMAD.MOV.U32 R7, RZ, RZ, 0x0 ;  /* 0x00000000ff077424 */ /* 0x000fc800078e00ff */
[----:B------:R-:W-:Y:S05]  /*0a50*/  RET.REL.NODEC R6 `(_Z7RMSNormPfj) ;  /* 0xfffffff406687950 */ /* 0x000fea0003c3ffff */
        .weak           $__internal_1_$__cuda_sm3x_div_rn_noftz_f32_slowpath
        .type           $__internal_1_$__cuda_sm3x_div_rn_noftz_f32_slowpath,@function
        .size           $__internal_1_$__cuda_sm3x_div_rn_noftz_f32_slowpath,(.L_x_31 - $__internal_1_$__cuda_sm3x_div_rn_noftz_f32_slowpath)
$__internal_1_$__cuda_sm3x_div_rn_noftz_f32_slowpath:
[----:B------:R-:W-:Y:S01]  /*0a60*/  SHF.R.U32.HI R8, RZ, 0x17, R3 ;  /* 0x00000017ff087819 */ /* 0x000fe20000011603 */
[----:B------:R-:W-:Y:S01]  /*0a70*/  BSSY.RECONVERGENT B1, `(.L_x_18) ;  /* 0x0000063000017945 */ /* 0x000fe20003800200 */
[----:B------:R-:W-:Y:S02]  /*0a80*/  SHF.R.U32.HI R7, RZ, 0x17, R2 ;  /* 0x00000017ff077819 */ /* 0x000fe40000011602 */
[----:B------:R-:W-:Y:S02]  /*0a90*/  LOP3.LUT R14, R8, 0xff, RZ, 0xc0, !PT ;  /* 0x000000ff080e7812 */ /* 0x000fe400078ec0ff */
[----:B------:R-:W-:Y:S02]  /*0aa0*/  LOP3.LUT R12, R7, 0xff, RZ, 0xc0, !PT ;  /* 0x000000ff070c7812 */ /* 0x000fe400078ec0ff */
[----:B------:R-:W-:Y:S02]  /*0ab0*/  IADD3 R10, PT, PT, R14, -0x1, RZ ;  /* 0xffffffff0e0a7810 */ /* 0x000fe40007ffe0ff */
[----:B------:R-:W-:Y:S01]  /*0ac0*/  MOV R7, R3 ;  /* 0x0000000300077202 */ /* 0x000fe20000000f00 */
[----:B------:R-:W-:Y:S01]  /*0ad0*/  VIADD R9, R12, 0xffffffff ;  /* 0xffffffff0c097836 */ /* 0x000fe20000000000 */
[----:B------:R-:W-:-:S04]  /*0ae0*/  ISETP.GT.U32.AND P0, PT, R10, 0xfd, PT ;  /* 0x000000fd0a00780c */ /* 0x000fc80003f04070 */
[----:B------:R-:W-:-:S13]  /*0af0*/  ISETP.GT.U32.OR P0, PT, R9, 0xfd, P0 ;  /* 0x000000fd0900780c */ /* 0x000fda0000704470 */
[----:B------:R-:W-:Y:S01]  /*0b00*/  @!P0 IMAD.MOV.U32 R8, RZ, RZ, RZ ;  /* 0x000000ffff088224 */ /* 0x000fe200078e00ff */
[----:B------:R-:W-:Y:S06]  /*0b10*/  @!P0 BRA `(.L_x_19) ;  /* 0x00000000005c8947 */ /* 0x000fec0003800000 */
[----:B------:R-:W-:Y:S02]  /*0b20*/  FSETP.GTU.FTZ.AND P0, PT, |R2|, +INF , PT ;  /* 0x7f8000000200780b */ /* 0x000fe40003f1c200 */
[----:B------:R-:W-:-:S04]  /*0b30*/  FSETP.GTU.FTZ.AND P1, PT, |R3|, +INF , PT ;  /* 0x7f8000000300780b */ /* 0x000fc80003f3c200 */
[----:B------:R-:W-:-:S13]  /*0b40*/  PLOP3.LUT P0, PT, P0, P1, PT, 0xf8, 0x8f ;  /* 0x00000000008f781c */ /* 0x000fda0000703f70 */
[----:B------:R-:W-:Y:S05]  /*0b50*/  @P0 BRA `(.L_x_20) ;  /* 0x00000004004c0947 */ /* 0x000fea0003800000 */
[----:B------:R-:W-:-:S13]  /*0b60*/  LOP3.LUT P0, RZ, R7, 0x7fffffff, R2, 0xc8, !PT ;  /* 0x7fffffff07ff7812 */ /* 0x000fda000780c802 */
[----:B------:R-:W-:Y:S05]  /*0b70*/  @!P0 BRA `(.L_x_21) ;  /* 0x00000004003c8947 */ /* 0x000fea0003800000 */
[C---:B------:R-:W-:Y:S02]  /*0b80*/  FSETP.NEU.FTZ.AND P2, PT, |R2|.reuse, +INF , PT ;  /* 0x7f8000000200780b */ /* 0x040fe40003f5d200 */
[----:B------:R-:W-:Y:S02]  /*0b90*/  FSETP.NEU.FTZ.AND P1, PT, |R3|, +INF , PT ;  /* 0x7f8000000300780b */ /* 0x000fe40003f3d200 */
[----:B------:R-:W-:-:S11]  /*0ba0*/  FSETP.NEU.FTZ.AND P0, PT, |R2|, +INF , PT ;  /* 0x7f8000000200780b */ /* 0x000fd60003f1d200 */
[----:B------:R-:W-:Y:S05]  /*0bb0*/  @!P1 BRA !P2, `(.L_x_21) ;  /* 0x00000004002c9947 */ /* 0x000fea0005000000 */
[----:B------:R-:W-:-:S04]  /*0bc0*/  LOP3.LUT P2, RZ, R2, 0x7fffffff, RZ, 0xc0, !PT ;  /* 0x7fffffff02ff7812 */ /* 0x000fc8000784c0ff */
[----:B------:R-:W-:-:S13]  /*0bd0*/  PLOP3.LUT P1, PT, P1, P2, PT, 0x2f, 0xf2 ;  /* 0x0000000000f2781c */ /* 0x000fda0000f24577 */
[----:B------:R-:W-:Y:S05]  /*0be0*/  @P1 BRA `(.L_x_22) ;  /* 0x0000000400181947 */ /* 0x000fea0003800000 */
[----:B------:R-:W-:-:S04]  /*0bf0*/  LOP3.LUT P1, RZ, R7, 0x7fffffff, RZ, 0xc0, !PT ;  /* 0x7fffffff07ff7812 */ /* 0x000fc8000782c0ff */
[----:B------:R-:W-:-:S13]  /*0c00*/  PLOP3.LUT P0, PT, P0, P1, PT, 0x2f, 0xf2 ;  /* 0x0000000000f2781c */ /* 0x000fda0000702577 */
[----:B------:R-:W-:Y:S05]  /*0c10*/  @P0 BRA `(.L_x_23) ;  /* 0x0000000400000947 */ /* 0x000fea0003800000 */
[----:B------:R-:W-:Y:S02]  /*0c20*/  ISETP.GE.AND P0, PT, R9, RZ, PT ;  /* 0x000000ff0900720c */ /* 0x000fe40003f06270 */
[----:B------:R-:W-:-:S11]  /*0c30*/  ISETP.GE.AND P1, PT, R10, RZ, PT ;  /* 0x000000ff0a00720c */ /* 0x000fd60003f26270 */
[----:B------:R-:W-:Y:S01]  /*0c40*/  @P0 MOV R8, RZ ;  /* 0x000000ff00080202 */ /* 0x000fe20000000f00 */
[----:B------:R-:W-:Y:S02]  /*0c50*/  @!P0 IMAD.MOV.U32 R8, RZ, RZ, -0x40 ;  /* 0xffffffc0ff088424 */ /* 0x000fe400078e00ff */
[----:B------:R-:W-:Y:S01]  /*0c60*/  @!P0 FFMA R2, R2, 1.84467440737095516160e+19, RZ ;  /* 0x5f80000002028823 */ /* 0x000fe200000000ff */
[----:B------:R-:W-:Y:S02]  /*0c70*/  @!P1 FFMA R7, R3, 1.84467440737095516160e+19, RZ ;  /* 0x5f80000003079823 */ /* 0x000fe400000000ff */
[----:B------:R-:W-:-:S07]  /*0c80*/  @!P1 IADD3 R8, PT, PT, R8, 0x40, RZ ;  /* 0x0000004008089810 */ /* 0x000fce0007ffe0ff */
.L_x_19:
[----:B------:R-:W-:Y:S01]  /*0c90*/  LEA R10, R14, 0xc0800000, 0x17 ;  /* 0xc08000000e0a7811 */ /* 0x000fe200078eb8ff */
[----:B------:R-:W-:Y:S04]  /*0ca0*/  BSSY.RECONVERGENT B2, `(.L_x_24) ;  /* 0x0000036000027945 */ /* 0x000fe80003800200 */
[----:B------:R-:W-:Y:S01]  /*0cb0*/  IMAD.IADD R10, R7, 0x1, -R10 ;  /* 0x00000001070a7824 */ /* 0x000fe200078e0a0a */
[----:B------:R-:W-:-:S03]  /*0cc0*/  IADD3 R7, PT, PT, R12, -0x7f, RZ ;  /* 0xffffff810c077810 */ /* 0x000fc60007ffe0ff */
[----:B------:R-:W0:Y:S01]  /*0cd0*/  MUFU.RCP R9, R10 ;  /* 0x0000000a00097308 */ /* 0x000e220000001000 */
[----:B------:R-:W-:Y:S01]  /*0ce0*/  FADD.FTZ R11, -R10, -RZ ;  /* 0x800000ff0a0b7221 */ /* 0x000fe20000010100 */
[----:B------:R-:W-:-:S03]  /*0cf0*/  IMAD R2, R7, -0x800000, R2 ;  /* 0xff80000007027824 */ /* 0x000fc600078e0202 */
[----:B0-----:R-:W-:-:S04]  /*0d00*/  FFMA R12, R9, R11, 1 ;  /* 0x3f800000090c7423 */ /* 0x001fc8000000000b */
[----:B------:R-:W-:-:S04]  /*0d10*/  FFMA R16, R9, R12, R9 ;  /* 0x0000000c09107223 */ /* 0x000fc80000000009 */
[----:B------:R-:W-:-:S04]  /*0d20*/  FFMA R9, R2, R16, RZ ;  /* 0x0000001002097223 */ /* 0x000fc800000000ff */
[----:B------:R-:W-:-:S04]  /*0d30*/  FFMA R12, R11, R9, R2 ;  /* 0x000000090b0c7223 */ /* 0x000fc80000000002 */
[----:B------:R-:W-:Y:S01]  /*0d40*/  FFMA R13, R16, R12, R9 ;  /* 0x0000000c100d7223 */ /* 0x000fe20000000009 */
[----:B------:R-:W-:-:S03]  /*0d50*/  IADD3 R9, PT, PT, R7, 0x7f, -R14 ;  /* 0x0000007f07097810 */ /* 0x000fc60007ffe80e */
[----:B------:R-:W-:Y:S02]  /*0d60*/  FFMA R12, R11, R13, R2 ;  /* 0x0000000d0b0c7223 */ /* 0x000fe40000000002 */
[----:B------:R-:W-:Y:S02]  /*0d70*/  IMAD.IADD R9, R9, 0x1, R8 ;  /* 0x0000000109097824 */ /* 0x000fe400078e0208 */
[----:B------:R-:W-:-:S05]  /*0d80*/  FFMA R2, R16, R12, R13 ;  /* 0x0000000c10027223 */ /* 0x000fca000000000d */
[----:B------:R-:W-:-:S04]  /*0d90*/  SHF.R.U32.HI R7, RZ, 0x17, R2 ;  /* 0x00000017ff077819 */ /* 0x000fc80000011602 */
[----:B------:R-:W-:-:S04]  /*0da0*/  LOP3.LUT R7, R7, 0xff, RZ, 0xc0, !PT ;  /* 0x000000ff07077812 */ /* 0x000fc800078ec0ff */
[----:B------:R-:W-:-:S05]  /*0db0*/  IADD3 R11, PT, PT, R7, R9, RZ ;  /* 0x00000009070b7210 */ /* 0x000fca0007ffe0ff */
[----:B------:R-:W-:-:S05]  /*0dc0*/  VIADD R7, R11, 0xffffffff ;  /* 0xffffffff0b077836 */ /* 0x000fca0000000000 */
[----:B------:R-:W-:-:S13]  /*0dd0*/  ISETP.GE.U32.AND P0, PT, R7, 0xfe, PT ;  /* 0x000000fe0700780c */ /* 0x000fda0003f06070 */
[----:B------:R-:W-:Y:S05]  /*0de0*/  @!P0 BRA `(.L_x_25) ;  /* 0x0000000000808947 */ /* 0x000fea0003800000 */
[----:B------:R-:W-:-:S13]  /*0df0*/  ISETP.GT.AND P0, PT, R11, 0xfe, PT ;  /* 0x000000fe0b00780c */ /* 0x000fda0003f04270 */
[----:B------:R-:W-:Y:S05]  /*0e00*/  @P0 BRA `(.L_x_26) ;  /* 0x00000000006c0947 */ /* 0x000fea0003800000 */
[----:B------:R-:W-:-:S13]  /*0e10*/  ISETP.GE.AND P0, PT, R11, 0x1, PT ;  /* 0x000000010b00780c */ /* 0x000fda0003f06270 */
[----:B------:R-:W-:Y:S05]  /*0e20*/  @P0 BRA `(.L_x_27) ;  /* 0x0000000000740947 */ /* 0x000fea0003800000 */
[----:B------:R-:W-:Y:S02]  /*0e30*/  ISETP.GE.AND P0, PT, R11, -0x18, PT ;  /* 0xffffffe80b00780c */ /* 0x000fe40003f06270 */
[----:B------:R-:W-:-:S11]  /*0e40*/  LOP3.LUT R2, R2, 0x80000000, RZ, 0xc0, !PT ;  /* 0x8000000002027812 */ /* 0x000fd600078ec0ff */
[----:B------:R-:W-:Y:S05]  /*0e50*/  @!P0 BRA `(.L_x_27) ;  /* 0x0000000000688947 */ /* 0x000fea0003800000 */
[CCC-:B------:R-:W-:Y:S01]  /*0e60*/  FFMA.RZ R7, R16.reuse, R12.reuse, R13.reuse ;  /* 0x0000000c10077223 */ /* 0x1c0fe2000000c00d */
[C---:B------:R-:W-:Y:S01]  /*0e70*/  IADD3 R10, PT, PT, R11.reuse, 0x20, RZ ;  /* 0x000000200b0a7810 */ /* 0x040fe20007ffe0ff */
[CCC-:B------:R-:W-:Y:S01]  /*0e80*/  FFMA.RM R8, R16.reuse, R12.reuse, R13.reuse ;  /* 0x0000000c10087223 */ /* 0x1c0fe2000000400d */
[----:B------:R-:W-:Y:S02]  /*0e90*/  ISETP.NE.AND P2, PT, R11, RZ, PT ;  /* 0x000000ff0b00720c */ /* 0x000fe40003f45270 */
[----:B------:R-:W-:Y:S01]  /*0ea0*/  LOP3.LUT R9, R7, 0x7fffff, RZ, 0xc0, !PT ;  /* 0x007fffff07097812 */ /* 0x000fe200078ec0ff */
[----:B------:R-:W-:Y:S01]  /*0eb0*/  FFMA.RP R7, R16, R12, R13 ;  /* 0x0000000c10077223 */ /* 0x000fe2000000800d */
[----:B------:R-:W-:Y:S01]  /*0ec0*/  ISETP.NE.AND P1, PT, R11, RZ, PT ;  /* 0x000000ff0b00720c */ /* 0x000fe20003f25270 */
[----:B------:R-:W-:Y:S01]  /*0ed0*/  IMAD.MOV R11, RZ, RZ, -R11 ;  /* 0x000000ffff0b7224 */ /* 0x000fe200078e0a0b */
[----:B------:R-:W-:Y:S02]  /*0ee0*/  LOP3.LUT R9, R9, 0x800000, RZ, 0xfc, !PT ;  /* 0x0080000009097812 */ /* 0x000fe400078efcff */
[----:B------:R-:W-:-:S02]  /*0ef0*/  FSETP.NEU.FTZ.AND P0, PT, R7, R8, PT ;  /* 0x000000080700720b */ /* 0x000fc40003f1d000 */
[----:B------:R-:W-:Y:S02]  /*0f00*/  SHF.L.U32 R10, R9, R10, RZ ;  /* 0x0000000a090a7219 */ /* 0x000fe400000006ff */
[----:B------:R-:W-:Y:S02]  /*0f10*/  SEL R8, R11, RZ, P2 ;  /* 0x000000ff0b087207 */ /* 0x000fe40001000000 */
[----:B------:R-:W-:Y:S02]  /*0f20*/  ISETP.NE.AND P1, PT, R10, RZ, P1 ;  /* 0x000000ff0a00720c */ /* 0x000fe40000f25270 */
[----:B------:R-:W-:Y:S02]  /*0f30*/  SHF.R.U32.HI R8, RZ, R8, R9 ;  /* 0x00000008ff087219 */ /* 0x000fe40000011609 */
[----:B------:R-:W-:Y:S02]  /*0f40*/  PLOP3.LUT P0, PT, P0, P1, PT, 0xf8, 0x8f ;  /* 0x00000000008f781c */ /* 0x000fe40000703f70 */
[----:B------:R-:W-:-:S02]  /*0f50*/  SHF.R.U32.HI R10, RZ, 0x1, R8 ;  /* 0x00000001ff0a7819 */ /* 0x000fc40000011608 */
[----:B------:R-:W-:-:S04]  /*0f60*/  SEL R7, RZ, 0x1, !P0 ;  /* 0x00000001ff077807 */ /* 0x000fc80004000000 */
[----:B------:R-:W-:-:S04]  /*0f70*/  LOP3.LUT R7, R7, 0x1, R10, 0xf8, !PT ;  /* 0x0000000107077812 */ /* 0x000fc800078ef80a */
[----:B------:R-:W-:-:S04]  /*0f80*/  LOP3.LUT R7, R7, R8, RZ, 0xc0, !PT ;  /* 0x0000000807077212 */ /* 0x000fc800078ec0ff */
[----:B------:R-:W-:-:S04]  /*0f90*/  IADD3 R7, PT, PT, R10, R7, RZ ;  /* 0x000000070a077210 */ /* 0x000fc80007ffe0ff */
[----:B------:R-:W-:Y:S01]  /*0fa0*/  LOP3.LUT R2, R7, R2, RZ, 0xfc, !PT ;  /* 0x0000000207027212 */ /* 0x000fe200078efcff */
[----:B------:R-:W-:Y:S06]  /*0fb0*/  BRA `(.L_x_27) ;  /* 0x0000000000107947 */ /* 0x000fec0003800000 */
.L_x_26:
[----:B------:R-:W-:-:S04]  /*0fc0*/  LOP3.LUT R2, R2, 0x80000000, RZ, 0xc0, !PT ;  /* 0x8000000002027812 */ /* 0x000fc800078ec0ff */
[----:B------:R-:W-:Y:S01]  /*0fd0*/  LOP3.LUT R2, R2, 0x7f800000, RZ, 0xfc, !PT ;  /* 0x7f80000002027812 */ /* 0x000fe200078efcff */
[----:B------:R-:W-:Y:S06]  /*0fe0*/  BRA `(.L_x_27) ;  /* 0x0000000000047947 */ /* 0x000fec0003800000 */
.L_x_25:
[----:B------:R-:W-:-:S07]  /*0ff0*/  IMAD R2, R9, 0x800000, R2 ;  /* 0x0080000009027824 */ /* 0x000fce00078e0202 */
.L_x_27:
[----:B------:R-:W-:Y:S05]  /*1000*/  BSYNC.RECONVERGENT B2 ;  /* 0x0000000000027941 */ /* 0x000fea0003800200 */
.L_x_24:
[----:B------:R-:W-:Y:S05]  /*1010*/  BRA `(.L_x_28) ;  /* 0x0000000000207947 */ /* 0x000fea0003800000 */
.L_x_23:
[----:B------:R-:W-:-:S04]  /*1020*/  LOP3.LUT R2, R7, 0x80000000, R2, 0x48, !PT ;  /* 0x8000000007027812 */ /* 0x000fc800078e4802 */
[----:B------:R-:W-:Y:S01]  /*1030*/  LOP3.LUT R2, R2, 0x7f800000, RZ, 0xfc, !PT ;  /* 0x7f80000002027812 */ /* 0x000fe200078efcff */
[----:B------:R-:W-:Y:S06]  /*1040*/  BRA `(.L_x_28) ;  /* 0x0000000000147947 */ /* 0x000fec0003800000 */
.L_x_22:
[----:B------:R-:W-:Y:S01]  /*1050*/  LOP3.LUT R2, R7, 0x80000000, R2, 0x48, !PT ;  /* 0x8000000007027812 */ /* 0x000fe200078e4802 */
[----:B------:R-:W-:Y:S06]  /*1060*/  BRA `(.L_x_28) ;  /* 0x00000000000c7947 */ /* 0x000fec0003800000 */
.L_x_21:
[----:B------:R-:W0:Y:S01]  /*1070*/  MUFU.RSQ R2, -QNAN ;  /* 0xffc0000000027908 */ /* 0x000e220000001400 */
[----:B------:R-:W-:Y:S05]  /*1080*/  BRA `(.L_x_28) ;  /* 0x0000000000047947 */ /* 0x000fea0003800000 */
.L_x_20:
[----:B------:R-:W-:-:S07]  /*1090*/  FADD.FTZ R2, R2, R3 ;  /* 0x0000000302027221 */ /* 0x000fce0000010000 */
.L_x_28:
[----:B------:R-:W-:Y:S05]  /*10a0*/  BSYNC.RECONVERGENT B1 ;  /* 0x0000000000017941 */ /* 0x000fea0003800200 */
.L_x_18:
[----:B------:R-:W-:-:S04]  /*10b0*/  HFMA2 R7, -RZ, RZ, 0, 0 ;  /* 0x00000000ff077431 */ /* 0x000fc800000001ff */
[----:B0-----:R-:W-:Y:S05]  /*10c0*/  RET.REL.NODEC R6 `(_Z7RMSNormPfj) ;  /* 0xffffffec06cc7950 */ /* 0x001fea0003c3ffff */
.L_x_29:
[----:B------:R-:W-:-:S00]  /*10d0*/  BRA `(.L_x_29) ;  /* 0xfffffffc00fc7947 */ /* 0x000fc0000383ffff */
[----:B------:R-:W-:-:S00]  /*10e0*/  NOP ;  /* 0x0000000000007918 */ /* 0x000fc00000000000 */
        /* <DEDUP_REMOVED lines=9> */
.L_x_31:


//--------------------- .nv.shared._Z7RMSNormPfj  --------------------------
	.section	.nv.shared._Z7RMSNormPfj,"aw",@nobits
	.sectionflags	@""
	.align	4
.nv.shared._Z7RMSNormPfj:
	.zero		3072


//--------------------- .nv.shared.reserved.0     --------------------------
	.section	.nv.shared.reserved.0,"aw",@nobits
	.weak		__nv_reservedSMEM_offset_0_alias
	.size		__nv_reservedSMEM_offset_0_alias, 0, 64
	.other		__nv_reservedSMEM_offset_0_alias,@"STO_CUDA_RESERVED_SHARED STV_DEFAULT"
__nv_reservedSMEM_offset_0_alias:
	.zero		0
	.zero		64


//--------------------- .nv.constant0._Z7RMSNormPfj --------------------------
	.section	.nv.constant0._Z7RMSNormPfj,"a",@progbits
	.sectionflags	@""
	.align	4
.nv.constant0._Z7RMSNormPfj:
	.zero		908


//--------------------- SYMBOLS --------------------------

	.type		.nv.reservedSmem.offset0,@object
	.size		.nv.reservedSmem.offset0,0x4
	.type		.nv.reservedSmem.cap,@object
	.size		.nv.reservedSmem.cap,0x4
